//
// Generated by NVIDIA NVVM Compiler
//
// Compiler Build ID: CL-36424714
// Cuda compilation tools, release 13.0, V13.0.88
// Based on NVVM 20.0.0
//

.version 9.0
.target sm_100
.address_size 64

	// .globl	_Z20prefixSumKernelScan1PiS_S_
// _ZZ20prefixSumKernelScan1PiS_S_E5cache has been demoted
// _ZZ20prefixSumKernelScan2PiiE5cache has been demoted

.visible .entry _Z20prefixSumKernelScan1PiS_S_(
	.param .u64 .ptr .align 1 _Z20prefixSumKernelScan1PiS_S__param_0,
	.param .u64 .ptr .align 1 _Z20prefixSumKernelScan1PiS_S__param_1,
	.param .u64 .ptr .align 1 _Z20prefixSumKernelScan1PiS_S__param_2
)
{
	.reg .pred 	%p<7>;
	.reg .b32 	%r<23>;
	.reg .b64 	%rd<13>;
	// demoted variable
	.shared .align 4 .b8 _ZZ20prefixSumKernelScan1PiS_S_E5cache[128];
	ld.param.u64 	%rd1, [_Z20prefixSumKernelScan1PiS_S__param_0];
	ld.param.u64 	%rd2, [_Z20prefixSumKernelScan1PiS_S__param_1];
	ld.param.u64 	%rd3, [_Z20prefixSumKernelScan1PiS_S__param_2];
	mov.u32 	%r1, %tid.x;
	mov.u32 	%r2, %ctaid.x;
	mov.u32 	%r3, %ntid.x;
	mad.lo.s32 	%r4, %r2, %r3, %r1;
	setp.gt.s32 	%p1, %r4, 999998;
	shl.b32 	%r8, %r1, 2;
	mov.u32 	%r9, _ZZ20prefixSumKernelScan1PiS_S_E5cache;
	add.s32 	%r5, %r9, %r8;
	@%p1 bra 	$L__BB0_2;
	cvta.to.global.u64 	%rd4, %rd1;
	mul.wide.s32 	%rd5, %r4, 4;
	add.s64 	%rd6, %rd4, %rd5;
	ld.global.u32 	%r10, [%rd6];
	st.shared.u32 	[%r5], %r10;
$L__BB0_2:
	bar.sync 	0;
	setp.lt.u32 	%p2, %r3, 2;
	@%p2 bra 	$L__BB0_7;
	mov.b32 	%r22, 1;
$L__BB0_4:
	setp.lt.u32 	%p3, %r1, %r22;
	@%p3 bra 	$L__BB0_6;
	sub.s32 	%r12, %r1, %r22;
	shl.b32 	%r13, %r12, 2;
	add.s32 	%r15, %r9, %r13;
	ld.shared.u32 	%r16, [%r15];
	ld.shared.u32 	%r17, [%r5];
	add.s32 	%r18, %r17, %r16;
	st.shared.u32 	[%r5], %r18;
$L__BB0_6:
	bar.sync 	0;
	shl.b32 	%r22, %r22, 1;
	setp.lt.u32 	%p4, %r22, %r3;
	@%p4 bra 	$L__BB0_4;
$L__BB0_7:
	setp.gt.s32 	%p5, %r4, 999998;
	@%p5 bra 	$L__BB0_9;
	ld.shared.u32 	%r19, [%r5];
	cvta.to.global.u64 	%rd7, %rd2;
	mul.wide.s32 	%rd8, %r4, 4;
	add.s64 	%rd9, %rd7, %rd8;
	st.global.u32 	[%rd9], %r19;
$L__BB0_9:
	add.s32 	%r20, %r3, -1;
	setp.ne.s32 	%p6, %r1, %r20;
	@%p6 bra 	$L__BB0_11;
	ld.shared.u32 	%r21, [%r5];
	cvta.to.global.u64 	%rd10, %rd3;
	mul.wide.u32 	%rd11, %r2, 4;
	add.s64 	%rd12, %rd10, %rd11;
	st.global.u32 	[%rd12], %r21;
$L__BB0_11:
	ret;

}
	// .globl	_Z20prefixSumKernelScan2Pii
.visible .entry _Z20prefixSumKernelScan2Pii(
	.param .u64 .ptr .align 1 _Z20prefixSumKernelScan2Pii_param_0,
	.param .u32 _Z20prefixSumKernelScan2Pii_param_1
)
{
	.reg .pred 	%p<6>;
	.reg .b32 	%r<23>;
	.reg .b64 	%rd<5>;
	// demoted variable
	.shared .align 4 .b8 _ZZ20prefixSumKernelScan2PiiE5cache[128];
	ld.param.u64 	%rd2, [_Z20prefixSumKernelScan2Pii_param_0];
	ld.param.u32 	%r7, [_Z20prefixSumKernelScan2Pii_param_1];
	cvta.to.global.u64 	%rd3, %rd2;
	mov.u32 	%r1, %tid.x;
	mov.u32 	%r8, %ctaid.x;
	mov.u32 	%r2, %ntid.x;
	mad.lo.s32 	%r3, %r8, %r2, %r1;
	setp.ge.s32 	%p1, %r3, %r7;
	mul.wide.s32 	%rd4, %r3, 4;
	add.s64 	%rd1, %rd3, %rd4;
	shl.b32 	%r9, %r1, 2;
	mov.u32 	%r10, _ZZ20prefixSumKernelScan2PiiE5cache;
	add.s32 	%r4, %r10, %r9;
	@%p1 bra 	$L__BB1_2;
	ld.global.u32 	%r12, [%rd1];
	st.shared.u32 	[%r4], %r12;
	bra.uni 	$L__BB1_3;
$L__BB1_2:
	mov.b32 	%r11, 0;
	st.shared.u32 	[%r4], %r11;
$L__BB1_3:
	bar.sync 	0;
	setp.lt.u32 	%p2, %r2, 2;
	@%p2 bra 	$L__BB1_8;
	mov.b32 	%r22, 1;
$L__BB1_5:
	setp.lt.u32 	%p3, %r1, %r22;
	@%p3 bra 	$L__BB1_7;
	sub.s32 	%r14, %r1, %r22;
	shl.b32 	%r15, %r14, 2;
	add.s32 	%r17, %r10, %r15;
	ld.shared.u32 	%r18, [%r17];
	ld.shared.u32 	%r19, [%r4];
	add.s32 	%r20, %r19, %r18;
	st.shared.u32 	[%r4], %r20;
$L__BB1_7:
	bar.sync 	0;
	shl.b32 	%r22, %r22, 1;
	setp.lt.u32 	%p4, %r22, %r2;
	@%p4 bra 	$L__BB1_5;
$L__BB1_8:
	setp.ge.s32 	%p5, %r3, %r7;
	@%p5 bra 	$L__BB1_10;
	ld.shared.u32 	%r21, [%r4];
	st.global.u32 	[%rd1], %r21;
$L__BB1_10:
	ret;

}
	// .globl	_Z18prefixSumKernelAddPiS_S_
.visible .entry _Z18prefixSumKernelAddPiS_S_(
	.param .u64 .ptr .align 1 _Z18prefixSumKernelAddPiS_S__param_0,
	.param .u64 .ptr .align 1 _Z18prefixSumKernelAddPiS_S__param_1,
	.param .u64 .ptr .align 1 _Z18prefixSumKernelAddPiS_S__param_2
)
{
	.reg .pred 	%p<3>;
	.reg .b32 	%r<10>;
	.reg .b64 	%rd<15>;

	ld.param.u64 	%rd4, [_Z18prefixSumKernelAddPiS_S__param_0];
	ld.param.u64 	%rd5, [_Z18prefixSumKernelAddPiS_S__param_1];
	ld.param.u64 	%rd3, [_Z18prefixSumKernelAddPiS_S__param_2];
	cvta.to.global.u64 	%rd1, %rd5;
	cvta.to.global.u64 	%rd2, %rd4;
	mov.u32 	%r3, %tid.x;
	mov.u32 	%r1, %ctaid.x;
	mov.u32 	%r4, %ntid.x;
	mad.lo.s32 	%r2, %r1, %r4, %r3;
	setp.gt.s32 	%p1, %r2, 999998;
	@%p1 bra 	$L__BB2_4;
	setp.ne.s32 	%p2, %r1, 0;
	@%p2 bra 	$L__BB2_3;
	mul.wide.u32 	%rd12, %r2, 4;
	add.s64 	%rd13, %rd2, %rd12;
	ld.global.u32 	%r9, [%rd13];
	add.s64 	%rd14, %rd1, %rd12;
	st.global.u32 	[%rd14], %r9;
	bra.uni 	$L__BB2_4;
$L__BB2_3:
	mul.wide.s32 	%rd6, %r2, 4;
	add.s64 	%rd7, %rd2, %rd6;
	ld.global.u32 	%r5, [%rd7];
	add.s32 	%r6, %r1, -1;
	cvta.to.global.u64 	%rd8, %rd3;
	mul.wide.u32 	%rd9, %r6, 4;
	add.s64 	%rd10, %rd8, %rd9;
	ld.global.u32 	%r7, [%rd10];
	add.s32 	%r8, %r7, %r5;
	add.s64 	%rd11, %rd1, %rd6;
	st.global.u32 	[%rd11], %r8;
$L__BB2_4:
	ret;

}


// ===== COMPILED SASS (sm_100) =====

	.target	sm_100

	.elftype	@"ET_EXEC"


//--------------------- .note.nv.tkinfo           --------------------------
	.section	.note.nv.tkinfo,"",@"SHT_NOTE"
	.sectionflags	@"SHF_NOTE_NV_TKINFO"
	.tkinfo
        /*0018*/ 	.word	0x00000002
        /*0030*/ 	.string	""
        /*0030*/ 	.string	"ptxas"
        /*0030*/ 	.string	"Cuda compilation tools, release 13.0, V13.0.88"
        /*0030*/ 	.string	"Build cuda_13.0.r13.0/compiler.36424714_0"
        /*0030*/ 	.string	"-arch sm_100 -m 64 "



//--------------------- .note.nv.cuinfo           --------------------------
	.section	.note.nv.cuinfo,"",@"SHT_NOTE"
	.sectionflags	@"SHF_NOTE_NV_CUINFO"
        /*0018*/ 	.short	0x0002
        /*001a*/ 	.short	0x0064
        /*001c*/ 	.short	0x0082
	.zero		2


//--------------------- .nv.info                  --------------------------
	.section	.nv.info,"",@"SHT_CUDA_INFO"
	.align	4


	//----- nvinfo : EIATTR_REGCOUNT
	.align		4
        /*0000*/ 	.byte	0x04, 0x2f
        /*0002*/ 	.short	(.L_1 - .L_0)
	.align		4
.L_0:
        /*0004*/ 	.word	index@(_Z20prefixSumKernelScan1PiS_S_)
        /*0008*/ 	.word	0x0000000c


	//----- nvinfo : EIATTR_FRAME_SIZE
	.align		4
.L_1:
        /*000c*/ 	.byte	0x04, 0x11
        /*000e*/ 	.short	(.L_3 - .L_2)
	.align		4
.L_2:
        /*0010*/ 	.word	index@(_Z20prefixSumKernelScan1PiS_S_)
        /*0014*/ 	.word	0x00000000


	//----- nvinfo : EIATTR_REGCOUNT
	.align		4
.L_3:
        /*0018*/ 	.byte	0x04, 0x2f
        /*001a*/ 	.short	(.L_5 - .L_4)
	.align		4
.L_4:
        /*001c*/ 	.word	index@(_Z20prefixSumKernelScan2Pii)
        /*0020*/ 	.word	0x0000000c


	//----- nvinfo : EIATTR_FRAME_SIZE
	.align		4
.L_5:
        /*0024*/ 	.byte	0x04, 0x11
        /*0026*/ 	.short	(.L_7 - .L_6)
	.align		4
.L_6:
        /*0028*/ 	.word	index@(_Z20prefixSumKernelScan2Pii)
        /*002c*/ 	.word	0x00000000


	//----- nvinfo : EIATTR_REGCOUNT
	.align		4
.L_7:
        /*0030*/ 	.byte	0x04, 0x2f
        /*0032*/ 	.short	(.L_9 - .L_8)
	.align		4
.L_8:
        /*0034*/ 	.word	index@(_Z18prefixSumKernelAddPiS_S_)
        /*0038*/ 	.word	0x0000000c


	//----- nvinfo : EIATTR_FRAME_SIZE
	.align		4
.L_9:
        /*003c*/ 	.byte	0x04, 0x11
        /*003e*/ 	.short	(.L_11 - .L_10)
	.align		4
.L_10:
        /*0040*/ 	.word	index@(_Z18prefixSumKernelAddPiS_S_)
        /*0044*/ 	.word	0x00000000


	//----- nvinfo : EIATTR_MIN_STACK_SIZE
	.align		4
.L_11:
        /*0048*/ 	.byte	0x04, 0x12
        /*004a*/ 	.short	(.L_13 - .L_12)
	.align		4
.L_12:
        /*004c*/ 	.word	index@(_Z18prefixSumKernelAddPiS_S_)
        /*0050*/ 	.word	0x00000000


	//----- nvinfo : EIATTR_MIN_STACK_SIZE
	.align		4
.L_13:
        /*0054*/ 	.byte	0x04, 0x12
        /*0056*/ 	.short	(.L_15 - .L_14)
	.align		4
.L_14:
        /*0058*/ 	.word	index@(_Z20prefixSumKernelScan2Pii)
        /*005c*/ 	.word	0x00000000


	//----- nvinfo : EIATTR_MIN_STACK_SIZE
	.align		4
.L_15:
        /*0060*/ 	.byte	0x04, 0x12
        /*0062*/ 	.short	(.L_17 - .L_16)
	.align		4
.L_16:
        /*0064*/ 	.word	index@(_Z20prefixSumKernelScan1PiS_S_)
        /*0068*/ 	.word	0x00000000
.L_17:


//--------------------- .nv.compat                --------------------------
	.section	.nv.compat,"",@"SHT_CUDA_COMPAT_INFO"
	.align	4
        /*0000*/ 	.byte	0x02, 0x09, 0x00, 0x00, 0x02, 0x02, 0x01, 0x00, 0x02, 0x05, 0x05, 0x00, 0x03, 0x07, 0x01, 0x01
        /*0010*/ 	.byte	0x02, 0x03, 0x00, 0x00, 0x02, 0x06, 0x01, 0x00, 0x04, 0x0b, 0x08, 0x00, 0x09, 0x00, 0x00, 0x00
        /*0020*/ 	.byte	0x00, 0x00, 0x00, 0x00


//--------------------- .nv.info._Z18prefixSumKernelAddPiS_S_ --------------------------
	.section	.nv.info._Z18prefixSumKernelAddPiS_S_,"",@"SHT_CUDA_INFO"
	.sectionflags	@""
	.align	4


	//----- nvinfo : EIATTR_CUDA_API_VERSION
	.align		4
        /*0000*/ 	.byte	0x04, 0x37
        /*0002*/ 	.short	(.L_19 - .L_18)
.L_18:
        /*0004*/ 	.word	0x00000082


	//----- nvinfo : EIATTR_KPARAM_INFO
	.align		4
.L_19:
        /*0008*/ 	.byte	0x04, 0x17
        /*000a*/ 	.short	(.L_21 - .L_20)
.L_20:
        /*000c*/ 	.word	0x00000000
        /*0010*/ 	.short	0x0002
        /*0012*/ 	.short	0x0010
        /*0014*/ 	.byte	0x00, 0xf5, 0x21, 0x00


	//----- nvinfo : EIATTR_KPARAM_INFO
	.align		4
.L_21:
        /*0018*/ 	.byte	0x04, 0x17
        /*001a*/ 	.short	(.L_23 - .L_22)
.L_22:
        /*001c*/ 	.word	0x00000000
        /*0020*/ 	.short	0x0001
        /*0022*/ 	.short	0x0008
        /*0024*/ 	.byte	0x00, 0xf5, 0x21, 0x00


	//----- nvinfo : EIATTR_KPARAM_INFO
	.align		4
.L_23:
        /*0028*/ 	.byte	0x04, 0x17
        /*002a*/ 	.short	(.L_25 - .L_24)
.L_24:
        /*002c*/ 	.word	0x00000000
        /*0030*/ 	.short	0x0000
        /*0032*/ 	.short	0x0000
        /*0034*/ 	.byte	0x00, 0xf5, 0x21, 0x00


	//----- nvinfo : EIATTR_SPARSE_MMA_MASK
	.align		4
.L_25:
        /*0038*/ 	.byte	0x03, 0x50
        /*003a*/ 	.short	0x0000


	//----- nvinfo : EIATTR_MAXREG_COUNT
	.align		4
        /*003c*/ 	.byte	0x03, 0x1b
        /*003e*/ 	.short	0x00ff


	//----- nvinfo : EIATTR_MERCURY_ISA_VERSION
	.align		4
        /*0040*/ 	.byte	0x03, 0x5f
        /*0042*/ 	.short	0x0101


	//----- nvinfo : EIATTR_VRC_CTA_INIT_COUNT
	.align		4
        /*0044*/ 	.byte	0x02, 0x4a
	.zero		1
	.zero		1


	//----- nvinfo : EIATTR_EXIT_INSTR_OFFSETS
	.align		4
        /*0048*/ 	.byte	0x04, 0x1c
        /*004a*/ 	.short	(.L_27 - .L_26)


	//   ....[0]....
.L_26:
        /*004c*/ 	.word	0x00000060


	//   ....[1]....
        /*0050*/ 	.word	0x00000100


	//   ....[2]....
        /*0054*/ 	.word	0x000001c0


	//----- nvinfo : EIATTR_CBANK_PARAM_SIZE
	.align		4
.L_27:
        /*0058*/ 	.byte	0x03, 0x19
        /*005a*/ 	.short	0x0018


	//----- nvinfo : EIATTR_PARAM_CBANK
	.align		4
        /*005c*/ 	.byte	0x04, 0x0a
        /*005e*/ 	.short	(.L_29 - .L_28)
	.align		4
.L_28:
        /*0060*/ 	.word	index@(.nv.constant0._Z18prefixSumKernelAddPiS_S_)
        /*0064*/ 	.short	0x0380
        /*0066*/ 	.short	0x0018


	//----- nvinfo : EIATTR_SW_WAR
	.align		4
.L_29:
        /*0068*/ 	.byte	0x04, 0x36
        /*006a*/ 	.short	(.L_31 - .L_30)
.L_30:
        /*006c*/ 	.word	0x00000008
.L_31:


//--------------------- .nv.info._Z20prefixSumKernelScan2Pii --------------------------
	.section	.nv.info._Z20prefixSumKernelScan2Pii,"",@"SHT_CUDA_INFO"
	.sectionflags	@""
	.align	4


	//----- nvinfo : EIATTR_CUDA_API_VERSION
	.align		4
        /*0000*/ 	.byte	0x04, 0x37
        /*0002*/ 	.short	(.L_33 - .L_32)
.L_32:
        /*0004*/ 	.word	0x00000082


	//----- nvinfo : EIATTR_KPARAM_INFO
	.align		4
.L_33:
        /*0008*/ 	.byte	0x04, 0x17
        /*000a*/ 	.short	(.L_35 - .L_34)
.L_34:
        /*000c*/ 	.word	0x00000000
        /*0010*/ 	.short	0x0001
        /*0012*/ 	.short	0x0008
        /*0014*/ 	.byte	0x00, 0xf0, 0x11, 0x00


	//----- nvinfo : EIATTR_KPARAM_INFO
	.align		4
.L_35:
        /*0018*/ 	.byte	0x04, 0x17
        /*001a*/ 	.short	(.L_37 - .L_36)
.L_36:
        /*001c*/ 	.word	0x00000000
        /*0020*/ 	.short	0x0000
        /*0022*/ 	.short	0x0000
        /*0024*/ 	.byte	0x00, 0xf5, 0x21, 0x00


	//----- nvinfo : EIATTR_SPARSE_MMA_MASK
	.align		4
.L_37:
        /*0028*/ 	.byte	0x03, 0x50
        /*002a*/ 	.short	0x0000


	//----- nvinfo : EIATTR_MAXREG_COUNT
	.align		4
        /*002c*/ 	.byte	0x03, 0x1b
        /*002e*/ 	.short	0x00ff


	//----- nvinfo : EIATTR_NUM_BARRIERS
	.align		4
        /*0030*/ 	.byte	0x02, 0x4c
        /*0032*/ 	.byte	0x01
	.zero		1


	//----- nvinfo : EIATTR_MERCURY_ISA_VERSION
	.align		4
        /*0034*/ 	.byte	0x03, 0x5f
        /*0036*/ 	.short	0x0101


	//----- nvinfo : EIATTR_VRC_CTA_INIT_COUNT
	.align		4
        /*0038*/ 	.byte	0x02, 0x4a
	.zero		1
	.zero		1


	//----- nvinfo : EIATTR_EXIT_INSTR_OFFSETS
	.align		4
        /*003c*/ 	.byte	0x04, 0x1c
        /*003e*/ 	.short	(.L_39 - .L_38)


	//   ....[0]....
.L_38:
        /*0040*/ 	.word	0x00000220


	//   ....[1]....
        /*0044*/ 	.word	0x00000250


	//----- nvinfo : EIATTR_CBANK_PARAM_SIZE
	.align		4
.L_39:
        /*0048*/ 	.byte	0x03, 0x19
        /*004a*/ 	.short	0x000c


	//----- nvinfo : EIATTR_PARAM_CBANK
	.align		4
        /*004c*/ 	.byte	0x04, 0x0a
        /*004e*/ 	.short	(.L_41 - .L_40)
	.align		4
.L_40:
        /*0050*/ 	.word	index@(.nv.constant0._Z20prefixSumKernelScan2Pii)
        /*0054*/ 	.short	0x0380
        /*0056*/ 	.short	0x000c


	//----- nvinfo : EIATTR_SW_WAR
	.align		4
.L_41:
        /*0058*/ 	.byte	0x04, 0x36
        /*005a*/ 	.short	(.L_43 - .L_42)
.L_42:
        /*005c*/ 	.word	0x00000008
.L_43:


//--------------------- .nv.info._Z20prefixSumKernelScan1PiS_S_ --------------------------
	.section	.nv.info._Z20prefixSumKernelScan1PiS_S_,"",@"SHT_CUDA_INFO"
	.sectionflags	@""
	.align	4


	//----- nvinfo : EIATTR_CUDA_API_VERSION
	.align		4
        /*0000*/ 	.byte	0x04, 0x37
        /*0002*/ 	.short	(.L_45 - .L_44)
.L_44:
        /*0004*/ 	.word	0x00000082


	//----- nvinfo : EIATTR_KPARAM_INFO
	.align		4
.L_45:
        /*0008*/ 	.byte	0x04, 0x17
        /*000a*/ 	.short	(.L_47 - .L_46)
.L_46:
        /*000c*/ 	.word	0x00000000
        /*0010*/ 	.short	0x0002
        /*0012*/ 	.short	0x0010
        /*0014*/ 	.byte	0x00, 0xf5, 0x21, 0x00


	//----- nvinfo : EIATTR_KPARAM_INFO
	.align		4
.L_47:
        /*0018*/ 	.byte	0x04, 0x17
        /*001a*/ 	.short	(.L_49 - .L_48)
.L_48:
        /*001c*/ 	.word	0x00000000
        /*0020*/ 	.short	0x0001
        /*0022*/ 	.short	0x0008
        /*0024*/ 	.byte	0x00, 0xf5, 0x21, 0x00


	//----- nvinfo : EIATTR_KPARAM_INFO
	.align		4
.L_49:
        /*0028*/ 	.byte	0x04, 0x17
        /*002a*/ 	.short	(.L_51 - .L_50)
.L_50:
        /*002c*/ 	.word	0x00000000
        /*0030*/ 	.short	0x0000
        /*0032*/ 	.short	0x0000
        /*0034*/ 	.byte	0x00, 0xf5, 0x21, 0x00


	//----- nvinfo : EIATTR_SPARSE_MMA_MASK
	.align		4
.L_51:
        /*0038*/ 	.byte	0x03, 0x50
        /*003a*/ 	.short	0x0000


	//----- nvinfo : EIATTR_MAXREG_COUNT
	.align		4
        /*003c*/ 	.byte	0x03, 0x1b
        /*003e*/ 	.short	0x00ff


	//----- nvinfo : EIATTR_NUM_BARRIERS
	.align		4
        /*0040*/ 	.byte	0x02, 0x4c
        /*0042*/ 	.byte	0x01
	.zero		1


	//----- nvinfo : EIATTR_MERCURY_ISA_VERSION
	.align		4
        /*0044*/ 	.byte	0x03, 0x5f
        /*0046*/ 	.short	0x0101


	//----- nvinfo : EIATTR_VRC_CTA_INIT_COUNT
	.align		4
        /*0048*/ 	.byte	0x02, 0x4a
	.zero		1
	.zero		1


	//----- nvinfo : EIATTR_EXIT_INSTR_OFFSETS
	.align		4
        /*004c*/ 	.byte	0x04, 0x1c
        /*004e*/ 	.short	(.L_53 - .L_52)


	//   ....[0]....
.L_52:
        /*0050*/ 	.word	0x00000250


	//   ....[1]....
        /*0054*/ 	.word	0x000002a0


	//----- nvinfo : EIATTR_CBANK_PARAM_SIZE
	.align		4
.L_53:
        /*0058*/ 	.byte	0x03, 0x19
        /*005a*/ 	.short	0x0018


	//----- nvinfo : EIATTR_PARAM_CBANK
	.align		4
        /*005c*/ 	.byte	0x04, 0x0a
        /*005e*/ 	.short	(.L_55 - .L_54)
	.align		4
.L_54:
        /*0060*/ 	.word	index@(.nv.constant0._Z20prefixSumKernelScan1PiS_S_)
        /*0064*/ 	.short	0x0380
        /*0066*/ 	.short	0x0018


	//----- nvinfo : EIATTR_SW_WAR
	.align		4
.L_55:
        /*0068*/ 	.byte	0x04, 0x36
        /*006a*/ 	.short	(.L_57 - .L_56)
.L_56:
        /*006c*/ 	.word	0x00000008
.L_57:


//--------------------- .nv.callgraph             --------------------------
	.section	.nv.callgraph,"",@"SHT_CUDA_CALLGRAPH"
	.align	4
	.sectionentsize	8
	.align		4
        /*0000*/ 	.word	0x00000000
	.align		4
        /*0004*/ 	.word	0xffffffff
	.align		4
        /*0008*/ 	.word	0x00000000
	.align		4
        /*000c*/ 	.word	0xfffffffe
	.align		4
        /*0010*/ 	.word	0x00000000
	.align		4
        /*0014*/ 	.word	0xfffffffd
	.align		4
        /*0018*/ 	.word	0x00000000
	.align		4
        /*001c*/ 	.word	0xfffffffc


//--------------------- .text._Z18prefixSumKernelAddPiS_S_ --------------------------
	.section	.text._Z18prefixSumKernelAddPiS_S_,"ax",@progbits
	.align	128
        .global         _Z18prefixSumKernelAddPiS_S_
        .type           _Z18prefixSumKernelAddPiS_S_,@function
        .size           _Z18prefixSumKernelAddPiS_S_,(.L_x_8 - _Z18prefixSumKernelAddPiS_S_)
        .other          _Z18prefixSumKernelAddPiS_S_,@"STO_CUDA_ENTRY STV_DEFAULT"
_Z18prefixSumKernelAddPiS_S_:
.text._Z18prefixSumKernelAddPiS_S_:
[----:B------:R-:W-:Y:S01]  /*0000*/  LDC R1, c[0x0][0x37c] ;  /* 0x0000df00ff017b82 */ /* 0x000fe20000000800 */
[----:B------:R-:W0:Y:S01]  /*0010*/  S2R R9, SR_TID.X ;  /* 0x0000000000097919 */ /* 0x000e220000002100 */
[----:B------:R-:W0:Y:S01]  /*0020*/  LDCU UR4, c[0x0][0x360] ;  /* 0x00006c00ff0477ac */ /* 0x000e220008000800 */
[----:B------:R-:W0:Y:S02]  /*0030*/  S2R R0, SR_CTAID.X ;  /* 0x0000000000007919 */ /* 0x000e240000002500 */
[----:B0-----:R-:W-:-:S05]  /*0040*/  IMAD R9, R0, UR4, R9 ;  /* 0x0000000400097c24 */ /* 0x001fca000f8e0209 */
[----:B------:R-:W-:-:S13]  /*0050*/  ISETP.GT.AND P0, PT, R9, 0xf423e, PT ;  /* 0x000f423e0900780c */ /* 0x000fda0003f04270 */
[----:B------:R-:W-:Y:S05]  /*0060*/  @P0 EXIT ;  /* 0x000000000000094d */ /* 0x000fea0003800000 */
[----:B------:R-:W-:Y:S01]  /*0070*/  ISETP.NE.AND P0, PT, R0, RZ, PT ;  /* 0x000000ff0000720c */ /* 0x000fe20003f05270 */
[----:B------:R-:W0:-:S12]  /*0080*/  LDCU.64 UR4, c[0x0][0x358] ;  /* 0x00006b00ff0477ac */ /* 0x000e180008000a00 */
[----:B------:R-:W-:Y:S05]  /*0090*/  @P0 BRA `(.L_x_0) ;  /* 0x00000000001c0947 */ /* 0x000fea0003800000 */
[----:B------:R-:W1:Y:S08]  /*00a0*/  LDC.64 R2, c[0x0][0x380] ;  /* 0x0000e000ff027b82 */ /* 0x000e700000000a00 */
[----:B------:R-:W2:Y:S01]  /*00b0*/  LDC.64 R4, c[0x0][0x388] ;  /* 0x0000e200ff047b82 */ /* 0x000ea20000000a00 */
[----:B-1----:R-:W-:-:S06]  /*00c0*/  IMAD.WIDE.U32 R2, R9, 0x4, R2 ;  /* 0x0000000409027825 */ /* 0x002fcc00078e0002 */
[----:B0-----:R-:W3:Y:S01]  /*00d0*/  LDG.E R3, desc[UR4][R2.64] ;  /* 0x0000000402037981 */ /* 0x001ee2000c1e1900 */
[----:B--2---:R-:W-:-:S05]  /*00e0*/  IMAD.WIDE.U32 R4, R9, 0x4, R4 ;  /* 0x0000000409047825 */ /* 0x004fca00078e0004 */
[----:B---3--:R-:W-:Y:S01]  /*00f0*/  STG.E desc[UR4][R4.64], R3 ;  /* 0x0000000304007986 */ /* 0x008fe2000c101904 */
[----:B------:R-:W-:Y:S05]  /*0100*/  EXIT ;  /* 0x000000000000794d */ /* 0x000fea0003800000 */
.L_x_0:
[----:B------:R-:W1:Y:S01]  /*0110*/  LDC.64 R4, c[0x0][0x390] ;  /* 0x0000e400ff047b82 */ /* 0x000e620000000a00 */
[----:B------:R-:W-:-:S07]  /*0120*/  IADD3 R7, PT, PT, R0, -0x1, RZ ;  /* 0xffffffff00077810 */ /* 0x000fce0007ffe0ff */
[----:B------:R-:W2:Y:S01]  /*0130*/  LDC.64 R2, c[0x0][0x380] ;  /* 0x0000e000ff027b82 */ /* 0x000ea20000000a00 */
[----:B-1----:R-:W-:-:S07]  /*0140*/  IMAD.WIDE.U32 R4, R7, 0x4, R4 ;  /* 0x0000000407047825 */ /* 0x002fce00078e0004 */
[----:B------:R-:W1:Y:S01]  /*0150*/  LDC.64 R6, c[0x0][0x388] ;  /* 0x0000e200ff067b82 */ /* 0x000e620000000a00 */
[----:B0-----:R-:W3:Y:S01]  /*0160*/  LDG.E R5, desc[UR4][R4.64] ;  /* 0x0000000404057981 */ /* 0x001ee2000c1e1900 */
[----:B--2---:R-:W-:-:S06]  /*0170*/  IMAD.WIDE R2, R9, 0x4, R2 ;  /* 0x0000000409027825 */ /* 0x004fcc00078e0202 */
[----:B------:R-:W3:Y:S01]  /*0180*/  LDG.E R2, desc[UR4][R2.64] ;  /* 0x0000000402027981 */ /* 0x000ee2000c1e1900 */
[----:B-1----:R-:W-:Y:S01]  /*0190*/  IMAD.WIDE R6, R9, 0x4, R6 ;  /* 0x0000000409067825 */ /* 0x002fe200078e0206 */
[----:B---3--:R-:W-:-:S05]  /*01a0*/  IADD3 R9, PT, PT, R2, R5, RZ ;  /* 0x0000000502097210 */ /* 0x008fca0007ffe0ff */
[----:B------:R-:W-:Y:S01]  /*01b0*/  STG.E desc[UR4][R6.64], R9 ;  /* 0x0000000906007986 */ /* 0x000fe2000c101904 */
[----:B------:R-:W-:Y:S05]  /*01c0*/  EXIT ;  /* 0x000000000000794d */ /* 0x000fea0003800000 */
.L_x_1:
[----:B------:R-:W-:-:S00]  /*01d0*/  BRA `(.L_x_1) ;  /* 0xfffffffc00fc7947 */ /* 0x000fc0000383ffff */
[----:B------:R-:W-:-:S00]  /*01e0*/  NOP ;  /* 0x0000000000007918 */ /* 0x000fc00000000000 */
        /* <DEDUP_REMOVED lines=9> */
.L_x_8:


//--------------------- .text._Z20prefixSumKernelScan2Pii --------------------------
	.section	.text._Z20prefixSumKernelScan2Pii,"ax",@progbits
	.align	128
        .global         _Z20prefixSumKernelScan2Pii
        .type           _Z20prefixSumKernelScan2Pii,@function
        .size           _Z20prefixSumKernelScan2Pii,(.L_x_9 - _Z20prefixSumKernelScan2Pii)
        .other          _Z20prefixSumKernelScan2Pii,@"STO_CUDA_ENTRY STV_DEFAULT"
_Z20prefixSumKernelScan2Pii:
.text._Z20prefixSumKernelScan2Pii:
[----:B------:R-:W-:Y:S01]  /*0000*/  LDC R1, c[0x0][0x37c] ;  /* 0x0000df00ff017b82 */ /* 0x000fe20000000800 */
[----:B------:R-:W0:Y:S07]  /*0010*/  S2R R6, SR_TID.X ;  /* 0x0000000000067919 */ /* 0x000e2e0000002100 */
[----:B------:R-:W0:Y:S01]  /*0020*/  S2UR UR4, SR_CTAID.X ;  /* 0x00000000000479c3 */ /* 0x000e220000002500 */
[----:B------:R-:W1:Y:S01]  /*0030*/  LDCU UR5, c[0x0][0x388] ;  /* 0x00007100ff0577ac */ /* 0x000e620008000800 */
[----:B------:R-:W2:Y:S06]  /*0040*/  LDCU.64 UR6, c[0x0][0x358] ;  /* 0x00006b00ff0677ac */ /* 0x000eac0008000a00 */
[----:B------:R-:W0:Y:S08]  /*0050*/  LDC R9, c[0x0][0x360] ;  /* 0x0000d800ff097b82 */ /* 0x000e300000000800 */
[----:B------:R-:W3:Y:S01]  /*0060*/  LDC.64 R2, c[0x0][0x380] ;  /* 0x0000e000ff027b82 */ /* 0x000ee20000000a00 */
[----:B0-----:R-:W-:-:S05]  /*0070*/  IMAD R5, R9, UR4, R6 ;  /* 0x0000000409057c24 */ /* 0x001fca000f8e0206 */
[C---:B-1----:R-:W-:Y:S01]  /*0080*/  ISETP.GE.AND P0, PT, R5.reuse, UR5, PT ;  /* 0x0000000505007c0c */ /* 0x042fe2000bf06270 */
[----:B---3--:R-:W-:-:S12]  /*0090*/  IMAD.WIDE R2, R5, 0x4, R2 ;  /* 0x0000000405027825 */ /* 0x008fd800078e0202 */
[----:B--2---:R-:W2:Y:S01]  /*00a0*/  @!P0 LDG.E R7, desc[UR6][R2.64] ;  /* 0x0000000602078981 */ /* 0x004ea2000c1e1900 */
[----:B------:R-:W0:Y:S01]  /*00b0*/  S2UR UR5, SR_CgaCtaId ;  /* 0x00000000000579c3 */ /* 0x000e220000008800 */
[----:B------:R-:W-:Y:S01]  /*00c0*/  UMOV UR4, 0x400 ;  /* 0x0000040000047882 */ /* 0x000fe20000000000 */
[----:B------:R-:W-:Y:S01]  /*00d0*/  ISETP.GE.U32.AND P1, PT, R9, 0x2, PT ;  /* 0x000000020900780c */ /* 0x000fe20003f26070 */
[----:B0-----:R-:W-:-:S06]  /*00e0*/  ULEA UR4, UR5, UR4, 0x18 ;  /* 0x0000000405047291 */ /* 0x001fcc000f8ec0ff */
[----:B------:R-:W-:-:S05]  /*00f0*/  LEA R0, R6, UR4, 0x2 ;  /* 0x0000000406007c11 */ /* 0x000fca000f8e10ff */
[----:B--2---:R0:W-:Y:S04]  /*0100*/  @!P0 STS [R0], R7 ;  /* 0x0000000700008388 */ /* 0x0041e80000000800 */
[----:B------:R0:W-:Y:S01]  /*0110*/  @P0 STS [R0], RZ ;  /* 0x000000ff00000388 */ /* 0x0001e20000000800 */
[----:B------:R-:W-:Y:S06]  /*0120*/  BAR.SYNC.DEFER_BLOCKING 0x0 ;  /* 0x0000000000007b1d */ /* 0x000fec0000010000 */
[----:B------:R-:W-:Y:S05]  /*0130*/  @!P1 BRA `(.L_x_2) ;  /* 0x0000000000309947 */ /* 0x000fea0003800000 */
[----:B------:R-:W-:-:S05]  /*0140*/  UMOV UR5, 0x1 ;  /* 0x0000000100057882 */ /* 0x000fca0000000000 */
.L_x_3:
[----:B------:R-:W-:-:S13]  /*0150*/  ISETP.GE.U32.AND P0, PT, R6, UR5, PT ;  /* 0x0000000506007c0c */ /* 0x000fda000bf06070 */
[----:B------:R-:W-:Y:S01]  /*0160*/  @P0 VIADD R4, R6, -UR5 ;  /* 0x8000000506040c36 */ /* 0x000fe20008000000 */
[----:B0-----:R-:W-:Y:S01]  /*0170*/  @P0 LDS R7, [R0] ;  /* 0x0000000000070984 */ /* 0x001fe20000000800 */
[----:B------:R-:W-:-:S03]  /*0180*/  USHF.L.U32 UR5, UR5, 0x1, URZ ;  /* 0x0000000105057899 */ /* 0x000fc600080006ff */
[----:B------:R-:W-:-:S06]  /*0190*/  @P0 LEA R4, R4, UR4, 0x2 ;  /* 0x0000000404040c11 */ /* 0x000fcc000f8e10ff */
[----:B------:R-:W0:Y:S02]  /*01a0*/  @P0 LDS R4, [R4] ;  /* 0x0000000004040984 */ /* 0x000e240000000800 */
[----:B0-----:R-:W-:-:S05]  /*01b0*/  @P0 IMAD.IADD R7, R4, 0x1, R7 ;  /* 0x0000000104070824 */ /* 0x001fca00078e0207 */
[----:B------:R1:W-:Y:S01]  /*01c0*/  @P0 STS [R0], R7 ;  /* 0x0000000700000388 */ /* 0x0003e20000000800 */
[----:B------:R-:W-:Y:S01]  /*01d0*/  BAR.SYNC.DEFER_BLOCKING 0x0 ;  /* 0x0000000000007b1d */ /* 0x000fe20000010000 */
[----:B------:R-:W-:-:S13]  /*01e0*/  ISETP.LE.U32.AND P0, PT, R9, UR5, PT ;  /* 0x0000000509007c0c */ /* 0x000fda000bf03070 */
[----:B-1----:R-:W-:Y:S05]  /*01f0*/  @!P0 BRA `(.L_x_3) ;  /* 0xfffffffc00d48947 */ /* 0x002fea000383ffff */
.L_x_2:
[----:B------:R-:W1:Y:S02]  /*0200*/  LDCU UR4, c[0x0][0x388] ;  /* 0x00007100ff0477ac */ /* 0x000e640008000800 */
[----:B-1----:R-:W-:-:S13]  /*0210*/  ISETP.GE.AND P0, PT, R5, UR4, PT ;  /* 0x0000000405007c0c */ /* 0x002fda000bf06270 */
[----:B------:R-:W-:Y:S05]  /*0220*/  @P0 EXIT ;  /* 0x000000000000094d */ /* 0x000fea0003800000 */
[----:B------:R-:W1:Y:S04]  /*0230*/  LDS R5, [R0] ;  /* 0x0000000000057984 */ /* 0x000e680000000800 */
[----:B-1----:R-:W-:Y:S01]  /*0240*/  STG.E desc[UR6][R2.64], R5 ;  /* 0x0000000502007986 */ /* 0x002fe2000c101906 */
[----:B------:R-:W-:Y:S05]  /*0250*/  EXIT ;  /* 0x000000000000794d */ /* 0x000fea0003800000 */
.L_x_4:
        /* <DEDUP_REMOVED lines=10> */
.L_x_9:


//--------------------- .text._Z20prefixSumKernelScan1PiS_S_ --------------------------
	.section	.text._Z20prefixSumKernelScan1PiS_S_,"ax",@progbits
	.align	128
        .global         _Z20prefixSumKernelScan1PiS_S_
        .type           _Z20prefixSumKernelScan1PiS_S_,@function
        .size           _Z20prefixSumKernelScan1PiS_S_,(.L_x_10 - _Z20prefixSumKernelScan1PiS_S_)
        .other          _Z20prefixSumKernelScan1PiS_S_,@"STO_CUDA_ENTRY STV_DEFAULT"
_Z20prefixSumKernelScan1PiS_S_:
.text._Z20prefixSumKernelScan1PiS_S_:
[----:B------:R-:W-:Y:S01]  /*0000*/  LDC R1, c[0x0][0x37c] ;  /* 0x0000df00ff017b82 */ /* 0x000fe20000000800 */
[----:B------:R-:W0:Y:S01]  /*0010*/  S2R R4, SR_TID.X ;  /* 0x0000000000047919 */ /* 0x000e220000002100 */
[----:B------:R-:W0:Y:S01]  /*0020*/  LDCU UR6, c[0x0][0x360] ;  /* 0x00006c00ff0677ac */ /* 0x000e220008000800 */
[----:B------:R-:W0:Y:S01]  /*0030*/  S2R R9, SR_CTAID.X ;  /* 0x0000000000097919 */ /* 0x000e220000002500 */
[----:B------:R-:W1:Y:S01]  /*0040*/  LDCU.64 UR8, c[0x0][0x358] ;  /* 0x00006b00ff0877ac */ /* 0x000e620008000a00 */
[----:B0-----:R-:W-:-:S05]  /*0050*/  IMAD R5, R9, UR6, R4 ;  /* 0x0000000609057c24 */ /* 0x001fca000f8e0204 */
[----:B------:R-:W-:-:S13]  /*0060*/  ISETP.GT.AND P1, PT, R5, 0xf423e, PT ;  /* 0x000f423e0500780c */ /* 0x000fda0003f24270 */
[----:B------:R-:W0:Y:S02]  /*0070*/  @!P1 LDC.64 R2, c[0x0][0x380] ;  /* 0x0000e000ff029b82 */ /* 0x000e240000000a00 */
[----:B0-----:R-:W-:-:S06]  /*0080*/  @!P1 IMAD.WIDE R2, R5, 0x4, R2 ;  /* 0x0000000405029825 */ /* 0x001fcc00078e0202 */
[----:B-1----:R-:W2:Y:S01]  /*0090*/  @!P1 LDG.E R3, desc[UR8][R2.64] ;  /* 0x0000000802039981 */ /* 0x002ea2000c1e1900 */
[----:B------:R-:W0:Y:S01]  /*00a0*/  S2UR UR5, SR_CgaCtaId ;  /* 0x00000000000579c3 */ /* 0x000e220000008800 */
[----:B------:R-:W-:Y:S01]  /*00b0*/  UMOV UR4, 0x400 ;  /* 0x0000040000047882 */ /* 0x000fe20000000000 */
[----:B------:R-:W-:Y:S01]  /*00c0*/  UISETP.GE.U32.AND UP0, UPT, UR6, 0x2, UPT ;  /* 0x000000020600788c */ /* 0x000fe2000bf06070 */
[----:B------:R-:W-:Y:S01]  /*00d0*/  ISETP.GT.AND P0, PT, R5, 0xf423e, PT ;  /* 0x000f423e0500780c */ /* 0x000fe20003f04270 */
[----:B0-----:R-:W-:-:S06]  /*00e0*/  ULEA UR4, UR5, UR4, 0x18 ;  /* 0x0000000405047291 */ /* 0x001fcc000f8ec0ff */
[----:B------:R-:W-:-:S05]  /*00f0*/  LEA R0, R4, UR4, 0x2 ;  /* 0x0000000404007c11 */ /* 0x000fca000f8e10ff */
[----:B--2---:R0:W-:Y:S01]  /*0100*/  @!P1 STS [R0], R3 ;  /* 0x0000000300009388 */ /* 0x0041e20000000800 */
[----:B------:R-:W-:Y:S06]  /*0110*/  BAR.SYNC.DEFER_BLOCKING 0x0 ;  /* 0x0000000000007b1d */ /* 0x000fec0000010000 */
[----:B------:R-:W-:Y:S05]  /*0120*/  BRA.U !UP0, `(.L_x_5) ;  /* 0x0000000108307547 */ /* 0x000fea000b800000 */
[----:B------:R-:W-:-:S05]  /*0130*/  UMOV UR5, 0x1 ;  /* 0x0000000100057882 */ /* 0x000fca0000000000 */
.L_x_6:
[----:B------:R-:W-:-:S13]  /*0140*/  ISETP.GE.U32.AND P1, PT, R4, UR5, PT ;  /* 0x0000000504007c0c */ /* 0x000fda000bf26070 */
[----:B------:R-:W-:Y:S01]  /*0150*/  @P1 VIADD R2, R4, -UR5 ;  /* 0x8000000504021c36 */ /* 0x000fe20008000000 */
[----:B01----:R-:W-:Y:S01]  /*0160*/  @P1 LDS R3, [R0] ;  /* 0x0000000000031984 */ /* 0x003fe20000000800 */
[----:B------:R-:W-:-:S03]  /*0170*/  USHF.L.U32 UR5, UR5, 0x1, URZ ;  /* 0x0000000105057899 */ /* 0x000fc600080006ff */
[----:B------:R-:W-:Y:S01]  /*0180*/  @P1 LEA R2, R2, UR4, 0x2 ;  /* 0x0000000402021c11 */ /* 0x000fe2000f8e10ff */
[----:B------:R-:W-:-:S05]  /*0190*/  UISETP.GE.U32.AND UP0, UPT, UR5, UR6, UPT ;  /* 0x000000060500728c */ /* 0x000fca000bf06070 */
[----:B------:R-:W0:Y:S02]  /*01a0*/  @P1 LDS R2, [R2] ;  /* 0x0000000002021984 */ /* 0x000e240000000800 */
[----:B0-----:R-:W-:-:S05]  /*01b0*/  @P1 IMAD.IADD R3, R2, 0x1, R3 ;  /* 0x0000000102031824 */ /* 0x001fca00078e0203 */
[----:B------:R1:W-:Y:S01]  /*01c0*/  @P1 STS [R0], R3 ;  /* 0x0000000300001388 */ /* 0x0003e20000000800 */
[----:B------:R-:W-:Y:S06]  /*01d0*/  BAR.SYNC.DEFER_BLOCKING 0x0 ;  /* 0x0000000000007b1d */ /* 0x000fec0000010000 */
[----:B------:R-:W-:Y:S05]  /*01e0*/  BRA.U !UP0, `(.L_x_6) ;  /* 0xfffffffd08d47547 */ /* 0x000fea000b83ffff */
.L_x_5:
[----:B------:R-:W2:Y:S01]  /*01f0*/  @!P0 LDS R7, [R0] ;  /* 0x0000000000078984 */ /* 0x000ea20000000800 */
[----:B01----:R-:W0:Y:S01]  /*0200*/  @!P0 LDC.64 R2, c[0x0][0x388] ;  /* 0x0000e200ff028b82 */ /* 0x003e220000000a00 */
[----:B------:R-:W-:-:S06]  /*0210*/  UIADD3 UR4, UPT, UPT, UR6, -0x1, URZ ;  /* 0xffffffff06047890 */ /* 0x000fcc000fffe0ff */
[----:B------:R-:W-:Y:S01]  /*0220*/  ISETP.NE.AND P1, PT, R4, UR4, PT ;  /* 0x0000000404007c0c */ /* 0x000fe2000bf25270 */
[----:B0-----:R-:W-:-:S05]  /*0230*/  @!P0 IMAD.WIDE R2, R5, 0x4, R2 ;  /* 0x0000000405028825 */ /* 0x001fca00078e0202 */
[----:B--2---:R0:W-:Y:S07]  /*0240*/  @!P0 STG.E desc[UR8][R2.64], R7 ;  /* 0x0000000702008986 */ /* 0x0041ee000c101908 */
[----:B------:R-:W-:Y:S05]  /*0250*/  @P1 EXIT ;  /* 0x000000000000194d */ /* 0x000fea0003800000 */
[----:B------:R-:W1:Y:S01]  /*0260*/  LDS R5, [R0] ;  /* 0x0000000000057984 */ /* 0x000e620000000800 */
[----:B0-----:R-:W0:Y:S02]  /*0270*/  LDC.64 R2, c[0x0][0x390] ;  /* 0x0000e400ff027b82 */ /* 0x001e240000000a00 */
[----:B0-----:R-:W-:-:S05]  /*0280*/  IMAD.WIDE.U32 R2, R9, 0x4, R2 ;  /* 0x0000000409027825 */ /* 0x001fca00078e0002 */
[----:B-1----:R-:W-:Y:S01]  /*0290*/  STG.E desc[UR8][R2.64], R5 ;  /* 0x0000000502007986 */ /* 0x002fe2000c101908 */
[----:B------:R-:W-:Y:S05]  /*02a0*/  EXIT ;  /* 0x000000000000794d */ /* 0x000fea0003800000 */
.L_x_7:
        /* <DEDUP_REMOVED lines=13> */
.L_x_10:


//--------------------- .nv.shared.reserved.0     --------------------------
	.section	.nv.shared.reserved.0,"aw",@nobits
	.weak		__nv_reservedSMEM_offset_0_alias
	.size		__nv_reservedSMEM_offset_0_alias, 0, 64
	.other		__nv_reservedSMEM_offset_0_alias,@"STO_CUDA_RESERVED_SHARED STV_DEFAULT"
__nv_reservedSMEM_offset_0_alias:
	.zero		0
	.zero		64


//--------------------- .nv.shared._Z20prefixSumKernelScan2Pii --------------------------
	.section	.nv.shared._Z20prefixSumKernelScan2Pii,"aw",@nobits
	.sectionflags	@""
	.align	4
.nv.shared._Z20prefixSumKernelScan2Pii:
	.zero		1152


//--------------------- .nv.shared._Z20prefixSumKernelScan1PiS_S_ --------------------------
	.section	.nv.shared._Z20prefixSumKernelScan1PiS_S_,"aw",@nobits
	.sectionflags	@""
	.align	4
.nv.shared._Z20prefixSumKernelScan1PiS_S_:
	.zero		1152


//--------------------- .nv.constant0._Z18prefixSumKernelAddPiS_S_ --------------------------
	.section	.nv.constant0._Z18prefixSumKernelAddPiS_S_,"a",@progbits
	.sectionflags	@""
	.align	4
.nv.constant0._Z18prefixSumKernelAddPiS_S_:
	.zero		920


//--------------------- .nv.constant0._Z20prefixSumKernelScan2Pii --------------------------
	.section	.nv.constant0._Z20prefixSumKernelScan2Pii,"a",@progbits
	.sectionflags	@""
	.align	4
.nv.constant0._Z20prefixSumKernelScan2Pii:
	.zero		908


//--------------------- .nv.constant0._Z20prefixSumKernelScan1PiS_S_ --------------------------
	.section	.nv.constant0._Z20prefixSumKernelScan1PiS_S_,"a",@progbits
	.sectionflags	@""
	.align	4
.nv.constant0._Z20prefixSumKernelScan1PiS_S_:
	.zero		920


//--------------------- SYMBOLS --------------------------

	.type		.nv.reservedSmem.offset0,@object
	.size		.nv.reservedSmem.offset0,0x4
	.type		.nv.reservedSmem.cap,@object
	.size		.nv.reservedSmem.cap,0x4
